//
// Generated by NVIDIA NVVM Compiler
//
// Compiler Build ID: CL-36424714
// Cuda compilation tools, release 13.0, V13.0.88
// Based on NVVM 20.0.0
//

.version 9.0
.target sm_100
.address_size 64

	// .globl	_Z10scanKernelPjiS_PVj
.global .align 4 .u32 bCount;
.global .align 4 .u32 bCount1;
// _ZZ10scanKernelPjiS_PVjE2bi has been demoted
.extern .shared .align 16 .b8 s_data[];

.visible .entry _Z10scanKernelPjiS_PVj(
	.param .u64 .ptr .align 1 _Z10scanKernelPjiS_PVj_param_0,
	.param .u32 _Z10scanKernelPjiS_PVj_param_1,
	.param .u64 .ptr .align 1 _Z10scanKernelPjiS_PVj_param_2,
	.param .u64 .ptr .align 1 _Z10scanKernelPjiS_PVj_param_3
)
{
	.reg .pred 	%p<21>;
	.reg .b32 	%r<83>;
	.reg .b64 	%rd<25>;
	// demoted variable
	.shared .align 4 .u32 _ZZ10scanKernelPjiS_PVjE2bi;
	ld.param.u64 	%rd5, [_Z10scanKernelPjiS_PVj_param_0];
	ld.param.u32 	%r28, [_Z10scanKernelPjiS_PVj_param_1];
	ld.param.u64 	%rd6, [_Z10scanKernelPjiS_PVj_param_2];
	ld.param.u64 	%rd4, [_Z10scanKernelPjiS_PVj_param_3];
	cvta.to.global.u64 	%rd1, %rd6;
	cvta.to.global.u64 	%rd2, %rd4;
	cvta.to.global.u64 	%rd3, %rd5;
	mov.u32 	%r1, %tid.x;
	setp.ne.s32 	%p1, %r1, 0;
	@%p1 bra 	$L__BB0_2;
	atom.global.add.u32 	%r29, [bCount], 1;
	st.shared.u32 	[_ZZ10scanKernelPjiS_PVjE2bi], %r29;
$L__BB0_2:
	bar.sync 	0;
	ld.shared.u32 	%r31, [_ZZ10scanKernelPjiS_PVjE2bi];
	mov.u32 	%r80, %ntid.x;
	shl.b32 	%r3, %r80, 1;
	mad.lo.s32 	%r4, %r3, %r31, %r1;
	add.s32 	%r5, %r4, %r80;
	setp.lt.s32 	%p2, %r4, 1;
	setp.ge.s32 	%p3, %r4, %r28;
	mov.b32 	%r77, 0;
	or.pred  	%p4, %p2, %p3;
	@%p4 bra 	$L__BB0_4;
	add.s32 	%r32, %r4, -1;
	mul.wide.u32 	%rd7, %r32, 4;
	add.s64 	%rd8, %rd3, %rd7;
	ld.global.u32 	%r77, [%rd8];
$L__BB0_4:
	shl.b32 	%r34, %r1, 2;
	mov.u32 	%r35, s_data;
	add.s32 	%r8, %r35, %r34;
	st.shared.u32 	[%r8], %r77;
	setp.ge.s32 	%p5, %r5, %r28;
	mov.b32 	%r78, 0;
	@%p5 bra 	$L__BB0_6;
	mul.wide.s32 	%rd9, %r5, 4;
	add.s64 	%rd10, %rd3, %rd9;
	ld.global.u32 	%r78, [%rd10+-4];
$L__BB0_6:
	shl.b32 	%r37, %r80, 2;
	add.s32 	%r11, %r8, %r37;
	st.shared.u32 	[%r11], %r78;
	bar.sync 	0;
	shl.b32 	%r38, %r1, 1;
	add.s32 	%r12, %r38, 2;
	mov.b32 	%r79, 1;
$L__BB0_7:
	mul.lo.s32 	%r14, %r79, %r12;
	add.s32 	%r39, %r14, -1;
	setp.ge.u32 	%p6, %r39, %r3;
	@%p6 bra 	$L__BB0_9;
	sub.s32 	%r40, %r14, %r79;
	shl.b32 	%r41, %r40, 2;
	add.s32 	%r43, %r35, %r41;
	ld.shared.u32 	%r44, [%r43+-4];
	shl.b32 	%r45, %r79, 2;
	add.s32 	%r46, %r43, %r45;
	ld.shared.u32 	%r47, [%r46+-4];
	add.s32 	%r48, %r47, %r44;
	st.shared.u32 	[%r46+-4], %r48;
$L__BB0_9:
	bar.sync 	0;
	shl.b32 	%r79, %r79, 1;
	setp.lt.u32 	%p7, %r79, %r3;
	@%p7 bra 	$L__BB0_7;
	setp.lt.u32 	%p8, %r80, 2;
	@%p8 bra 	$L__BB0_14;
$L__BB0_11:
	shr.u32 	%r17, %r80, 1;
	mul.lo.s32 	%r18, %r17, %r12;
	add.s32 	%r49, %r18, %r17;
	add.s32 	%r50, %r49, -1;
	setp.ge.u32 	%p9, %r50, %r3;
	@%p9 bra 	$L__BB0_13;
	shl.b32 	%r51, %r18, 2;
	add.s32 	%r53, %r35, %r51;
	ld.shared.u32 	%r54, [%r53+-4];
	shl.b32 	%r55, %r17, 2;
	add.s32 	%r56, %r53, %r55;
	ld.shared.u32 	%r57, [%r56+-4];
	add.s32 	%r58, %r57, %r54;
	st.shared.u32 	[%r56+-4], %r58;
$L__BB0_13:
	bar.sync 	0;
	setp.gt.u32 	%p10, %r80, 3;
	mov.u32 	%r80, %r17;
	@%p10 bra 	$L__BB0_11;
$L__BB0_14:
	setp.ne.s32 	%p11, %r1, 0;
	setp.eq.s64 	%p12, %rd4, 0;
	or.pred  	%p13, %p11, %p12;
	@%p13 bra 	$L__BB0_16;
	shl.b32 	%r59, %r3, 2;
	add.s32 	%r61, %r35, %r59;
	ld.shared.u32 	%r62, [%r61+-4];
	ld.shared.u32 	%r63, [_ZZ10scanKernelPjiS_PVjE2bi];
	mul.wide.s32 	%rd11, %r63, 4;
	add.s64 	%rd12, %rd2, %rd11;
	st.volatile.global.u32 	[%rd12], %r62;
$L__BB0_16:
	setp.ne.s32 	%p14, %r1, 0;
	bar.sync 	0;
	@%p14 bra 	$L__BB0_21;
	ld.shared.u32 	%r19, [_ZZ10scanKernelPjiS_PVjE2bi];
	setp.lt.s32 	%p15, %r19, 1;
	@%p15 bra 	$L__BB0_20;
$L__BB0_18:
	ld.volatile.global.u32 	%r64, [bCount1];
	setp.lt.s32 	%p16, %r64, %r19;
	@%p16 bra 	$L__BB0_18;
	add.s32 	%r65, %r19, -1;
	mul.wide.u32 	%rd13, %r65, 4;
	add.s64 	%rd14, %rd2, %rd13;
	ld.volatile.global.u32 	%r66, [%rd14];
	mul.wide.u32 	%rd15, %r19, 4;
	add.s64 	%rd16, %rd2, %rd15;
	ld.volatile.global.u32 	%r67, [%rd16];
	add.s32 	%r68, %r67, %r66;
	st.volatile.global.u32 	[%rd16], %r68;
	membar.gl;
$L__BB0_20:
	ld.volatile.global.u32 	%r69, [bCount1];
	add.s32 	%r70, %r69, 1;
	st.volatile.global.u32 	[bCount1], %r70;
$L__BB0_21:
	setp.ge.s32 	%p17, %r4, %r28;
	bar.sync 	0;
	@%p17 bra 	$L__BB0_25;
	ld.shared.u32 	%r20, [%r8];
	ld.shared.u32 	%r21, [_ZZ10scanKernelPjiS_PVjE2bi];
	setp.lt.s32 	%p18, %r21, 1;
	mov.b32 	%r81, 0;
	@%p18 bra 	$L__BB0_24;
	add.s32 	%r72, %r21, -1;
	mul.wide.u32 	%rd17, %r72, 4;
	add.s64 	%rd18, %rd2, %rd17;
	ld.volatile.global.u32 	%r81, [%rd18];
$L__BB0_24:
	add.s32 	%r73, %r81, %r20;
	mul.wide.s32 	%rd19, %r4, 4;
	add.s64 	%rd20, %rd1, %rd19;
	st.global.u32 	[%rd20], %r73;
$L__BB0_25:
	setp.ge.s32 	%p19, %r5, %r28;
	@%p19 bra 	$L__BB0_29;
	ld.shared.u32 	%r24, [%r11];
	ld.shared.u32 	%r25, [_ZZ10scanKernelPjiS_PVjE2bi];
	setp.lt.s32 	%p20, %r25, 1;
	mov.b32 	%r82, 0;
	@%p20 bra 	$L__BB0_28;
	add.s32 	%r75, %r25, -1;
	mul.wide.u32 	%rd21, %r75, 4;
	add.s64 	%rd22, %rd2, %rd21;
	ld.volatile.global.u32 	%r82, [%rd22];
$L__BB0_28:
	add.s32 	%r76, %r82, %r24;
	mul.wide.s32 	%rd23, %r5, 4;
	add.s64 	%rd24, %rd1, %rd23;
	st.global.u32 	[%rd24], %r76;
$L__BB0_29:
	ret;

}
	// .globl	_Z11rankAndSwapPjS_S_S_ii
.visible .entry _Z11rankAndSwapPjS_S_S_ii(
	.param .u64 .ptr .align 1 _Z11rankAndSwapPjS_S_S_ii_param_0,
	.param .u64 .ptr .align 1 _Z11rankAndSwapPjS_S_S_ii_param_1,
	.param .u64 .ptr .align 1 _Z11rankAndSwapPjS_S_S_ii_param_2,
	.param .u64 .ptr .align 1 _Z11rankAndSwapPjS_S_S_ii_param_3,
	.param .u32 _Z11rankAndSwapPjS_S_S_ii_param_4,
	.param .u32 _Z11rankAndSwapPjS_S_S_ii_param_5
)
{
	.reg .pred 	%p<3>;
	.reg .b32 	%r<15>;
	.reg .b64 	%rd<19>;

	ld.param.u64 	%rd2, [_Z11rankAndSwapPjS_S_S_ii_param_0];
	ld.param.u64 	%rd3, [_Z11rankAndSwapPjS_S_S_ii_param_1];
	ld.param.u64 	%rd4, [_Z11rankAndSwapPjS_S_S_ii_param_2];
	ld.param.u64 	%rd5, [_Z11rankAndSwapPjS_S_S_ii_param_3];
	ld.param.u32 	%r5, [_Z11rankAndSwapPjS_S_S_ii_param_4];
	ld.param.u32 	%r6, [_Z11rankAndSwapPjS_S_S_ii_param_5];
	cvta.to.global.u64 	%rd1, %rd5;
	mov.u32 	%r7, %ctaid.x;
	mov.u32 	%r8, %ntid.x;
	mov.u32 	%r9, %tid.x;
	mad.lo.s32 	%r1, %r7, %r8, %r9;
	setp.ge.s32 	%p1, %r1, %r6;
	@%p1 bra 	$L__BB1_5;
	cvta.to.global.u64 	%rd6, %rd4;
	mul.wide.s32 	%rd7, %r1, 4;
	add.s64 	%rd8, %rd6, %rd7;
	ld.global.u32 	%r10, [%rd8];
	setp.ne.s32 	%p2, %r10, 0;
	@%p2 bra 	$L__BB1_3;
	add.s64 	%rd12, %rd1, %rd7;
	ld.global.u32 	%r12, [%rd12];
	sub.s32 	%r14, %r1, %r12;
	bra.uni 	$L__BB1_4;
$L__BB1_3:
	add.s64 	%rd10, %rd1, %rd7;
	ld.global.u32 	%r11, [%rd10];
	add.s32 	%r14, %r11, %r5;
$L__BB1_4:
	cvta.to.global.u64 	%rd13, %rd2;
	add.s64 	%rd15, %rd13, %rd7;
	ld.global.u32 	%r13, [%rd15];
	cvta.to.global.u64 	%rd16, %rd3;
	mul.wide.s32 	%rd17, %r14, 4;
	add.s64 	%rd18, %rd16, %rd17;
	st.global.u32 	[%rd18], %r13;
$L__BB1_5:
	ret;

}
	// .globl	_Z11extractBitsPjS_ii
.visible .entry _Z11extractBitsPjS_ii(
	.param .u64 .ptr .align 1 _Z11extractBitsPjS_ii_param_0,
	.param .u64 .ptr .align 1 _Z11extractBitsPjS_ii_param_1,
	.param .u32 _Z11extractBitsPjS_ii_param_2,
	.param .u32 _Z11extractBitsPjS_ii_param_3
)
{
	.reg .pred 	%p<2>;
	.reg .b32 	%r<10>;
	.reg .b64 	%rd<8>;

	ld.param.u64 	%rd1, [_Z11extractBitsPjS_ii_param_0];
	ld.param.u64 	%rd2, [_Z11extractBitsPjS_ii_param_1];
	ld.param.u32 	%r2, [_Z11extractBitsPjS_ii_param_2];
	ld.param.u32 	%r3, [_Z11extractBitsPjS_ii_param_3];
	mov.u32 	%r4, %ctaid.x;
	mov.u32 	%r5, %ntid.x;
	mov.u32 	%r6, %tid.x;
	mad.lo.s32 	%r1, %r4, %r5, %r6;
	setp.ge.s32 	%p1, %r1, %r3;
	@%p1 bra 	$L__BB2_2;
	cvta.to.global.u64 	%rd3, %rd1;
	cvta.to.global.u64 	%rd4, %rd2;
	mul.wide.s32 	%rd5, %r1, 4;
	add.s64 	%rd6, %rd3, %rd5;
	ld.global.u32 	%r7, [%rd6];
	shr.u32 	%r8, %r7, %r2;
	and.b32  	%r9, %r8, 1;
	add.s64 	%rd7, %rd4, %rd5;
	st.global.u32 	[%rd7], %r9;
$L__BB2_2:
	ret;

}


// ===== COMPILED SASS (sm_100) =====

	.target	sm_100

	.elftype	@"ET_EXEC"


//--------------------- .note.nv.tkinfo           --------------------------
	.section	.note.nv.tkinfo,"",@"SHT_NOTE"
	.sectionflags	@"SHF_NOTE_NV_TKINFO"
	.tkinfo
        /*0018*/ 	.word	0x00000002
        /*0030*/ 	.string	""
        /*0030*/ 	.string	"ptxas"
        /*0030*/ 	.string	"Cuda compilation tools, release 13.0, V13.0.88"
        /*0030*/ 	.string	"Build cuda_13.0.r13.0/compiler.36424714_0"
        /*0030*/ 	.string	"-arch sm_100 -m 64 "



//--------------------- .note.nv.cuinfo           --------------------------
	.section	.note.nv.cuinfo,"",@"SHT_NOTE"
	.sectionflags	@"SHF_NOTE_NV_CUINFO"
        /*0018*/ 	.short	0x0002
        /*001a*/ 	.short	0x0064
        /*001c*/ 	.short	0x0082
	.zero		2


//--------------------- .nv.info                  --------------------------
	.section	.nv.info,"",@"SHT_CUDA_INFO"
	.align	4


	//----- nvinfo : EIATTR_REGCOUNT
	.align		4
        /*0000*/ 	.byte	0x04, 0x2f
        /*0002*/ 	.short	(.L_3 - .L_2)
	.align		4
.L_2:
        /*0004*/ 	.word	index@(_Z10scanKernelPjiS_PVj)
        /*0008*/ 	.word	0x00000011


	//----- nvinfo : EIATTR_FRAME_SIZE
	.align		4
.L_3:
        /*000c*/ 	.byte	0x04, 0x11
        /*000e*/ 	.short	(.L_5 - .L_4)
	.align		4
.L_4:
        /*0010*/ 	.word	index@(_Z10scanKernelPjiS_PVj)
        /*0014*/ 	.word	0x00000000


	//----- nvinfo : EIATTR_REGCOUNT
	.align		4
.L_5:
        /*0018*/ 	.byte	0x04, 0x2f
        /*001a*/ 	.short	(.L_7 - .L_6)
	.align		4
.L_6:
        /*001c*/ 	.word	index@(_Z11rankAndSwapPjS_S_S_ii)
        /*0020*/ 	.word	0x00000010


	//----- nvinfo : EIATTR_FRAME_SIZE
	.align		4
.L_7:
        /*0024*/ 	.byte	0x04, 0x11
        /*0026*/ 	.short	(.L_9 - .L_8)
	.align		4
.L_8:
        /*0028*/ 	.word	index@(_Z11rankAndSwapPjS_S_S_ii)
        /*002c*/ 	.word	0x00000000


	//----- nvinfo : EIATTR_REGCOUNT
	.align		4
.L_9:
        /*0030*/ 	.byte	0x04, 0x2f
        /*0032*/ 	.short	(.L_11 - .L_10)
	.align		4
.L_10:
        /*0034*/ 	.word	index@(_Z11extractBitsPjS_ii)
        /*0038*/ 	.word	0x0000000a


	//----- nvinfo : EIATTR_FRAME_SIZE
	.align		4
.L_11:
        /*003c*/ 	.byte	0x04, 0x11
        /*003e*/ 	.short	(.L_13 - .L_12)
	.align		4
.L_12:
        /*0040*/ 	.word	index@(_Z11extractBitsPjS_ii)
        /*0044*/ 	.word	0x00000000


	//----- nvinfo : EIATTR_MIN_STACK_SIZE
	.align		4
.L_13:
        /*0048*/ 	.byte	0x04, 0x12
        /*004a*/ 	.short	(.L_15 - .L_14)
	.align		4
.L_14:
        /*004c*/ 	.word	index@(_Z11extractBitsPjS_ii)
        /*0050*/ 	.word	0x00000000


	//----- nvinfo : EIATTR_MIN_STACK_SIZE
	.align		4
.L_15:
        /*0054*/ 	.byte	0x04, 0x12
        /*0056*/ 	.short	(.L_17 - .L_16)
	.align		4
.L_16:
        /*0058*/ 	.word	index@(_Z11rankAndSwapPjS_S_S_ii)
        /*005c*/ 	.word	0x00000000


	//----- nvinfo : EIATTR_MIN_STACK_SIZE
	.align		4
.L_17:
        /*0060*/ 	.byte	0x04, 0x12
        /*0062*/ 	.short	(.L_19 - .L_18)
	.align		4
.L_18:
        /*0064*/ 	.word	index@(_Z10scanKernelPjiS_PVj)
        /*0068*/ 	.word	0x00000000
.L_19:


//--------------------- .nv.compat                --------------------------
	.section	.nv.compat,"",@"SHT_CUDA_COMPAT_INFO"
	.align	4
        /*0000*/ 	.byte	0x02, 0x09, 0x00, 0x00, 0x02, 0x02, 0x01, 0x00, 0x02, 0x05, 0x05, 0x00, 0x03, 0x07, 0x01, 0x01
        /*0010*/ 	.byte	0x02, 0x03, 0x00, 0x00, 0x02, 0x06, 0x01, 0x00, 0x04, 0x0b, 0x08, 0x00, 0x09, 0x00, 0x00, 0x00
        /*0020*/ 	.byte	0x00, 0x00, 0x00, 0x00


//--------------------- .nv.info._Z11extractBitsPjS_ii --------------------------
	.section	.nv.info._Z11extractBitsPjS_ii,"",@"SHT_CUDA_INFO"
	.sectionflags	@""
	.align	4


	//----- nvinfo : EIATTR_CUDA_API_VERSION
	.align		4
        /*0000*/ 	.byte	0x04, 0x37
        /*0002*/ 	.short	(.L_21 - .L_20)
.L_20:
        /*0004*/ 	.word	0x00000082


	//----- nvinfo : EIATTR_KPARAM_INFO
	.align		4
.L_21:
        /*0008*/ 	.byte	0x04, 0x17
        /*000a*/ 	.short	(.L_23 - .L_22)
.L_22:
        /*000c*/ 	.word	0x00000000
        /*0010*/ 	.short	0x0003
        /*0012*/ 	.short	0x0014
        /*0014*/ 	.byte	0x00, 0xf0, 0x11, 0x00


	//----- nvinfo : EIATTR_KPARAM_INFO
	.align		4
.L_23:
        /*0018*/ 	.byte	0x04, 0x17
        /*001a*/ 	.short	(.L_25 - .L_24)
.L_24:
        /*001c*/ 	.word	0x00000000
        /*0020*/ 	.short	0x0002
        /*0022*/ 	.short	0x0010
        /*0024*/ 	.byte	0x00, 0xf0, 0x11, 0x00


	//----- nvinfo : EIATTR_KPARAM_INFO
	.align		4
.L_25:
        /*0028*/ 	.byte	0x04, 0x17
        /*002a*/ 	.short	(.L_27 - .L_26)
.L_26:
        /*002c*/ 	.word	0x00000000
        /*0030*/ 	.short	0x0001
        /*0032*/ 	.short	0x0008
        /*0034*/ 	.byte	0x00, 0xf5, 0x21, 0x00


	//----- nvinfo : EIATTR_KPARAM_INFO
	.align		4
.L_27:
        /*0038*/ 	.byte	0x04, 0x17
        /*003a*/ 	.short	(.L_29 - .L_28)
.L_28:
        /*003c*/ 	.word	0x00000000
        /*0040*/ 	.short	0x0000
        /*0042*/ 	.short	0x0000
        /*0044*/ 	.byte	0x00, 0xf5, 0x21, 0x00


	//----- nvinfo : EIATTR_SPARSE_MMA_MASK
	.align		4
.L_29:
        /*0048*/ 	.byte	0x03, 0x50
        /*004a*/ 	.short	0x0000


	//----- nvinfo : EIATTR_MAXREG_COUNT
	.align		4
        /*004c*/ 	.byte	0x03, 0x1b
        /*004e*/ 	.short	0x00ff


	//----- nvinfo : EIATTR_MERCURY_ISA_VERSION
	.align		4
        /*0050*/ 	.byte	0x03, 0x5f
        /*0052*/ 	.short	0x0101


	//----- nvinfo : EIATTR_VRC_CTA_INIT_COUNT
	.align		4
        /*0054*/ 	.byte	0x02, 0x4a
	.zero		1
	.zero		1


	//----- nvinfo : EIATTR_EXIT_INSTR_OFFSETS
	.align		4
        /*0058*/ 	.byte	0x04, 0x1c
        /*005a*/ 	.short	(.L_31 - .L_30)


	//   ....[0]....
.L_30:
        /*005c*/ 	.word	0x00000070


	//   ....[1]....
        /*0060*/ 	.word	0x00000120


	//----- nvinfo : EIATTR_CBANK_PARAM_SIZE
	.align		4
.L_31:
        /*0064*/ 	.byte	0x03, 0x19
        /*0066*/ 	.short	0x0018


	//----- nvinfo : EIATTR_PARAM_CBANK
	.align		4
        /*0068*/ 	.byte	0x04, 0x0a
        /*006a*/ 	.short	(.L_33 - .L_32)
	.align		4
.L_32:
        /*006c*/ 	.word	index@(.nv.constant0._Z11extractBitsPjS_ii)
        /*0070*/ 	.short	0x0380
        /*0072*/ 	.short	0x0018


	//----- nvinfo : EIATTR_SW_WAR
	.align		4
.L_33:
        /*0074*/ 	.byte	0x04, 0x36
        /*0076*/ 	.short	(.L_35 - .L_34)
.L_34:
        /*0078*/ 	.word	0x00000008
.L_35:


//--------------------- .nv.info._Z11rankAndSwapPjS_S_S_ii --------------------------
	.section	.nv.info._Z11rankAndSwapPjS_S_S_ii,"",@"SHT_CUDA_INFO"
	.sectionflags	@""
	.align	4


	//----- nvinfo : EIATTR_CUDA_API_VERSION
	.align		4
        /*0000*/ 	.byte	0x04, 0x37
        /*0002*/ 	.short	(.L_37 - .L_36)
.L_36:
        /*0004*/ 	.word	0x00000082


	//----- nvinfo : EIATTR_KPARAM_INFO
	.align		4
.L_37:
        /*0008*/ 	.byte	0x04, 0x17
        /*000a*/ 	.short	(.L_39 - .L_38)
.L_38:
        /*000c*/ 	.word	0x00000000
        /*0010*/ 	.short	0x0005
        /*0012*/ 	.short	0x0024
        /*0014*/ 	.byte	0x00, 0xf0, 0x11, 0x00


	//----- nvinfo : EIATTR_KPARAM_INFO
	.align		4
.L_39:
        /*0018*/ 	.byte	0x04, 0x17
        /*001a*/ 	.short	(.L_41 - .L_40)
.L_40:
        /*001c*/ 	.word	0x00000000
        /*0020*/ 	.short	0x0004
        /*0022*/ 	.short	0x0020
        /*0024*/ 	.byte	0x00, 0xf0, 0x11, 0x00


	//----- nvinfo : EIATTR_KPARAM_INFO
	.align		4
.L_41:
        /*0028*/ 	.byte	0x04, 0x17
        /*002a*/ 	.short	(.L_43 - .L_42)
.L_42:
        /*002c*/ 	.word	0x00000000
        /*0030*/ 	.short	0x0003
        /*0032*/ 	.short	0x0018
        /*0034*/ 	.byte	0x00, 0xf5, 0x21, 0x00


	//----- nvinfo : EIATTR_KPARAM_INFO
	.align		4
.L_43:
        /*0038*/ 	.byte	0x04, 0x17
        /*003a*/ 	.short	(.L_45 - .L_44)
.L_44:
        /*003c*/ 	.word	0x00000000
        /*0040*/ 	.short	0x0002
        /*0042*/ 	.short	0x0010
        /*0044*/ 	.byte	0x00, 0xf5, 0x21, 0x00


	//----- nvinfo : EIATTR_KPARAM_INFO
	.align		4
.L_45:
        /*0048*/ 	.byte	0x04, 0x17
        /*004a*/ 	.short	(.L_47 - .L_46)
.L_46:
        /*004c*/ 	.word	0x00000000
        /*0050*/ 	.short	0x0001
        /*0052*/ 	.short	0x0008
        /*0054*/ 	.byte	0x00, 0xf5, 0x21, 0x00


	//----- nvinfo : EIATTR_KPARAM_INFO
	.align		4
.L_47:
        /*0058*/ 	.byte	0x04, 0x17
        /*005a*/ 	.short	(.L_49 - .L_48)
.L_48:
        /*005c*/ 	.word	0x00000000
        /*0060*/ 	.short	0x0000
        /*0062*/ 	.short	0x0000
        /*0064*/ 	.byte	0x00, 0xf5, 0x21, 0x00


	//----- nvinfo : EIATTR_SPARSE_MMA_MASK
	.align		4
.L_49:
        /*0068*/ 	.byte	0x03, 0x50
        /*006a*/ 	.short	0x0000


	//----- nvinfo : EIATTR_MAXREG_COUNT
	.align		4
        /*006c*/ 	.byte	0x03, 0x1b
        /*006e*/ 	.short	0x00ff


	//----- nvinfo : EIATTR_MERCURY_ISA_VERSION
	.align		4
        /*0070*/ 	.byte	0x03, 0x5f
        /*0072*/ 	.short	0x0101


	//----- nvinfo : EIATTR_VRC_CTA_INIT_COUNT
	.align		4
        /*0074*/ 	.byte	0x02, 0x4a
	.zero		1
	.zero		1


	//----- nvinfo : EIATTR_EXIT_INSTR_OFFSETS
	.align		4
        /*0078*/ 	.byte	0x04, 0x1c
        /*007a*/ 	.short	(.L_51 - .L_50)


	//   ....[0]....
.L_50:
        /*007c*/ 	.word	0x00000070


	//   ....[1]....
        /*0080*/ 	.word	0x00000190


	//----- nvinfo : EIATTR_CBANK_PARAM_SIZE
	.align		4
.L_51:
        /*0084*/ 	.byte	0x03, 0x19
        /*0086*/ 	.short	0x0028


	//----- nvinfo : EIATTR_PARAM_CBANK
	.align		4
        /*0088*/ 	.byte	0x04, 0x0a
        /*008a*/ 	.short	(.L_53 - .L_52)
	.align		4
.L_52:
        /*008c*/ 	.word	index@(.nv.constant0._Z11rankAndSwapPjS_S_S_ii)
        /*0090*/ 	.short	0x0380
        /*0092*/ 	.short	0x0028


	//----- nvinfo : EIATTR_SW_WAR
	.align		4
.L_53:
        /*0094*/ 	.byte	0x04, 0x36
        /*0096*/ 	.short	(.L_55 - .L_54)
.L_54:
        /*0098*/ 	.word	0x00000008
.L_55:


//--------------------- .nv.info._Z10scanKernelPjiS_PVj --------------------------
	.section	.nv.info._Z10scanKernelPjiS_PVj,"",@"SHT_CUDA_INFO"
	.sectionflags	@""
	.align	4


	//----- nvinfo : EIATTR_CUDA_API_VERSION
	.align		4
        /*0000*/ 	.byte	0x04, 0x37
        /*0002*/ 	.short	(.L_57 - .L_56)
.L_56:
        /*0004*/ 	.word	0x00000082


	//----- nvinfo : EIATTR_KPARAM_INFO
	.align		4
.L_57:
        /*0008*/ 	.byte	0x04, 0x17
        /*000a*/ 	.short	(.L_59 - .L_58)
.L_58:
        /*000c*/ 	.word	0x00000000
        /*0010*/ 	.short	0x0003
        /*0012*/ 	.short	0x0018
        /*0014*/ 	.byte	0x00, 0xf5, 0x21, 0x00


	//----- nvinfo : EIATTR_KPARAM_INFO
	.align		4
.L_59:
        /*0018*/ 	.byte	0x04, 0x17
        /*001a*/ 	.short	(.L_61 - .L_60)
.L_60:
        /*001c*/ 	.word	0x00000000
        /*0020*/ 	.short	0x0002
        /*0022*/ 	.short	0x0010
        /*0024*/ 	.byte	0x00, 0xf5, 0x21, 0x00


	//----- nvinfo : EIATTR_KPARAM_INFO
	.align		4
.L_61:
        /*0028*/ 	.byte	0x04, 0x17
        /*002a*/ 	.short	(.L_63 - .L_62)
.L_62:
        /*002c*/ 	.word	0x00000000
        /*0030*/ 	.short	0x0001
        /*0032*/ 	.short	0x0008
        /*0034*/ 	.byte	0x00, 0xf0, 0x11, 0x00


	//----- nvinfo : EIATTR_KPARAM_INFO
	.align		4
.L_63:
        /*0038*/ 	.byte	0x04, 0x17
        /*003a*/ 	.short	(.L_65 - .L_64)
.L_64:
        /*003c*/ 	.word	0x00000000
        /*0040*/ 	.short	0x0000
        /*0042*/ 	.short	0x0000
        /*0044*/ 	.byte	0x00, 0xf5, 0x21, 0x00


	//----- nvinfo : EIATTR_SPARSE_MMA_MASK
	.align		4
.L_65:
        /*0048*/ 	.byte	0x03, 0x50
        /*004a*/ 	.short	0x0000


	//----- nvinfo : EIATTR_MAXREG_COUNT
	.align		4
        /*004c*/ 	.byte	0x03, 0x1b
        /*004e*/ 	.short	0x00ff


	//----- nvinfo : EIATTR_NUM_BARRIERS
	.align		4
        /*0050*/ 	.byte	0x02, 0x4c
        /*0052*/ 	.byte	0x01
	.zero		1


	//----- nvinfo : EIATTR_MERCURY_ISA_VERSION
	.align		4
        /*0054*/ 	.byte	0x03, 0x5f
        /*0056*/ 	.short	0x0101


	//----- nvinfo : EIATTR_VRC_CTA_INIT_COUNT
	.align		4
        /*0058*/ 	.byte	0x02, 0x4a
	.zero		1
	.zero		1


	//----- nvinfo : EIATTR_EXIT_INSTR_OFFSETS
	.align		4
        /*005c*/ 	.byte	0x04, 0x1c
        /*005e*/ 	.short	(.L_67 - .L_66)


	//   ....[0]....
.L_66:
        /*0060*/ 	.word	0x00000920


	//   ....[1]....
        /*0064*/ 	.word	0x00000a30


	//----- nvinfo : EIATTR_CRS_STACK_SIZE
	.align		4
.L_67:
        /*0068*/ 	.byte	0x04, 0x1e
        /*006a*/ 	.short	(.L_69 - .L_68)
.L_68:
        /*006c*/ 	.word	0x00000000


	//----- nvinfo : EIATTR_CBANK_PARAM_SIZE
	.align		4
.L_69:
        /*0070*/ 	.byte	0x03, 0x19
        /*0072*/ 	.short	0x0020


	//----- nvinfo : EIATTR_PARAM_CBANK
	.align		4
        /*0074*/ 	.byte	0x04, 0x0a
        /*0076*/ 	.short	(.L_71 - .L_70)
	.align		4
.L_70:
        /*0078*/ 	.word	index@(.nv.constant0._Z10scanKernelPjiS_PVj)
        /*007c*/ 	.short	0x0380
        /*007e*/ 	.short	0x0020


	//----- nvinfo : EIATTR_SW_WAR
	.align		4
.L_71:
        /*0080*/ 	.byte	0x04, 0x36
        /*0082*/ 	.short	(.L_73 - .L_72)
.L_72:
        /*0084*/ 	.word	0x00000008
.L_73:


//--------------------- .nv.callgraph             --------------------------
	.section	.nv.callgraph,"",@"SHT_CUDA_CALLGRAPH"
	.align	4
	.sectionentsize	8
	.align		4
        /*0000*/ 	.word	0x00000000
	.align		4
        /*0004*/ 	.word	0xffffffff
	.align		4
        /*0008*/ 	.word	0x00000000
	.align		4
        /*000c*/ 	.word	0xfffffffe
	.align		4
        /*0010*/ 	.word	0x00000000
	.align		4
        /*0014*/ 	.word	0xfffffffd
	.align		4
        /*0018*/ 	.word	0x00000000
	.align		4
        /*001c*/ 	.word	0xfffffffc


//--------------------- .nv.constant4             --------------------------
	.section	.nv.constant4,"a",@progbits
	.align	8
	.align		8
.nv.constant4:
        /*0000*/ 	.dword	bCount
	.align		8
        /*0008*/ 	.dword	bCount1


//--------------------- .text._Z11extractBitsPjS_ii --------------------------
	.section	.text._Z11extractBitsPjS_ii,"ax",@progbits
	.align	128
        .global         _Z11extractBitsPjS_ii
        .type           _Z11extractBitsPjS_ii,@function
        .size           _Z11extractBitsPjS_ii,(.L_x_17 - _Z11extractBitsPjS_ii)
        .other          _Z11extractBitsPjS_ii,@"STO_CUDA_ENTRY STV_DEFAULT"
_Z11extractBitsPjS_ii:
.text._Z11extractBitsPjS_ii:
[----:B------:R-:W-:Y:S01]  /*0000*/  LDC R1, c[0x0][0x37c] ;  /* 0x0000df00ff017b82 */ /* 0x000fe20000000800 */
[----:B------:R-:W0:Y:S07]  /*0010*/  S2R R0, SR_TID.X ;  /* 0x0000000000007919 */ /* 0x000e2e0000002100 */
[----:B------:R-:W0:Y:S01]  /*0020*/  S2UR UR4, SR_CTAID.X ;  /* 0x00000000000479c3 */ /* 0x000e220000002500 */
[----:B------:R-:W1:Y:S07]  /*0030*/  LDCU UR5, c[0x0][0x394] ;  /* 0x00007280ff0577ac */ /* 0x000e6e0008000800 */
[----:B------:R-:W0:Y:S02]  /*0040*/  LDC R7, c[0x0][0x360] ;  /* 0x0000d800ff077b82 */ /* 0x000e240000000800 */
[----:B0-----:R-:W-:-:S05]  /*0050*/  IMAD R7, R7, UR4, R0 ;  /* 0x0000000407077c24 */ /* 0x001fca000f8e0200 */
[----:B-1----:R-:W-:-:S13]  /*0060*/  ISETP.GE.AND P0, PT, R7, UR5, PT ;  /* 0x0000000507007c0c */ /* 0x002fda000bf06270 */
[----:B------:R-:W-:Y:S05]  /*0070*/  @P0 EXIT ;  /* 0x000000000000094d */ /* 0x000fea0003800000 */
[----:B------:R-:W0:Y:S01]  /*0080*/  LDC.64 R2, c[0x0][0x380] ;  /* 0x0000e000ff027b82 */ /* 0x000e220000000a00 */
[----:B------:R-:W1:Y:S01]  /*0090*/  LDCU.64 UR4, c[0x0][0x358] ;  /* 0x00006b00ff0477ac */ /* 0x000e620008000a00 */
[----:B------:R-:W2:Y:S06]  /*00a0*/  LDCU UR6, c[0x0][0x390] ;  /* 0x00007200ff0677ac */ /* 0x000eac0008000800 */
[----:B------:R-:W3:Y:S01]  /*00b0*/  LDC.64 R4, c[0x0][0x388] ;  /* 0x0000e200ff047b82 */ /* 0x000ee20000000a00 */
[----:B0-----:R-:W-:-:S06]  /*00c0*/  IMAD.WIDE R2, R7, 0x4, R2 ;  /* 0x0000000407027825 */ /* 0x001fcc00078e0202 */
[----:B-1----:R-:W2:Y:S01]  /*00d0*/  LDG.E R2, desc[UR4][R2.64] ;  /* 0x0000000402027981 */ /* 0x002ea2000c1e1900 */
[----:B---3--:R-:W-:Y:S01]  /*00e0*/  IMAD.WIDE R4, R7, 0x4, R4 ;  /* 0x0000000407047825 */ /* 0x008fe200078e0204 */
[----:B--2---:R-:W-:-:S04]  /*00f0*/  SHF.R.U32.HI R0, RZ, UR6, R2 ;  /* 0x00000006ff007c19 */ /* 0x004fc80008011602 */
[----:B------:R-:W-:-:S05]  /*0100*/  LOP3.LUT R7, R0, 0x1, RZ, 0xc0, !PT ;  /* 0x0000000100077812 */ /* 0x000fca00078ec0ff */
[----:B------:R-:W-:Y:S01]  /*0110*/  STG.E desc[UR4][R4.64], R7 ;  /* 0x0000000704007986 */ /* 0x000fe2000c101904 */
[----:B------:R-:W-:Y:S05]  /*0120*/  EXIT ;  /* 0x000000000000794d */ /* 0x000fea0003800000 */
.L_x_0:
[----:B------:R-:W-:-:S00]  /*0130*/  BRA `(.L_x_0) ;  /* 0xfffffffc00fc7947 */ /* 0x000fc0000383ffff */
[----:B------:R-:W-:-:S00]  /*0140*/  NOP ;  /* 0x0000000000007918 */ /* 0x000fc00000000000 */
        /* <DEDUP_REMOVED lines=11> */
.L_x_17:


//--------------------- .text._Z11rankAndSwapPjS_S_S_ii --------------------------
	.section	.text._Z11rankAndSwapPjS_S_S_ii,"ax",@progbits
	.align	128
        .global         _Z11rankAndSwapPjS_S_S_ii
        .type           _Z11rankAndSwapPjS_S_S_ii,@function
        .size           _Z11rankAndSwapPjS_S_S_ii,(.L_x_18 - _Z11rankAndSwapPjS_S_S_ii)
        .other          _Z11rankAndSwapPjS_S_S_ii,@"STO_CUDA_ENTRY STV_DEFAULT"
_Z11rankAndSwapPjS_S_S_ii:
.text._Z11rankAndSwapPjS_S_S_ii:
        /* <DEDUP_REMOVED lines=9> */
[----:B------:R-:W1:Y:S07]  /*0090*/  LDCU.64 UR4, c[0x0][0x358] ;  /* 0x00006b00ff0477ac */ /* 0x000e6e0008000a00 */
[----:B------:R-:W2:Y:S08]  /*00a0*/  LDC.64 R4, c[0x0][0x398] ;  /* 0x0000e600ff047b82 */ /* 0x000eb00000000a00 */
[----:B------:R-:W3:Y:S01]  /*00b0*/  LDC.64 R6, c[0x0][0x380] ;  /* 0x0000e000ff067b82 */ /* 0x000ee20000000a00 */
[----:B0-----:R-:W-:-:S07]  /*00c0*/  IMAD.WIDE R2, R11, 0x4, R2 ;  /* 0x000000040b027825 */ /* 0x001fce00078e0202 */
[----:B------:R-:W0:Y:S01]  /*00d0*/  LDC.64 R8, c[0x0][0x388] ;  /* 0x0000e200ff087b82 */ /* 0x000e220000000a00 */
[----:B-1----:R-:W4:Y:S01]  /*00e0*/  LDG.E R2, desc[UR4][R2.64] ;  /* 0x0000000402027981 */ /* 0x002f22000c1e1900 */
[----:B--2---:R-:W-:-:S06]  /*00f0*/  IMAD.WIDE R4, R11, 0x4, R4 ;  /* 0x000000040b047825 */ /* 0x004fcc00078e0204 */
[----:B------:R-:W2:Y:S01]  /*0100*/  LDG.E R4, desc[UR4][R4.64] ;  /* 0x0000000404047981 */ /* 0x000ea2000c1e1900 */
[----:B---3--:R-:W-:-:S06]  /*0110*/  IMAD.WIDE R6, R11, 0x4, R6 ;  /* 0x000000040b067825 */ /* 0x008fcc00078e0206 */
[----:B------:R-:W3:Y:S01]  /*0120*/  LDG.E R7, desc[UR4][R6.64] ;  /* 0x0000000406077981 */ /* 0x000ee2000c1e1900 */
[----:B----4-:R-:W-:-:S13]  /*0130*/  ISETP.NE.AND P0, PT, R2, RZ, PT ;  /* 0x000000ff0200720c */ /* 0x010fda0003f05270 */
[----:B------:R-:W1:Y:S01]  /*0140*/  @P0 LDC R13, c[0x0][0x3a0] ;  /* 0x0000e800ff0d0b82 */ /* 0x000e620000000800 */
[----:B--2---:R-:W-:Y:S02]  /*0150*/  @!P0 IADD3 R11, PT, PT, R11, -R4, RZ ;  /* 0x800000040b0b8210 */ /* 0x004fe40007ffe0ff */
[----:B-1----:R-:W-:-:S05]  /*0160*/  @P0 IADD3 R11, PT, PT, R4, R13, RZ ;  /* 0x0000000d040b0210 */ /* 0x002fca0007ffe0ff */
[----:B0-----:R-:W-:-:S05]  /*0170*/  IMAD.WIDE R2, R11, 0x4, R8 ;  /* 0x000000040b027825 */ /* 0x001fca00078e0208 */
[----:B---3--:R-:W-:Y:S01]  /*0180*/  STG.E desc[UR4][R2.64], R7 ;  /* 0x0000000702007986 */ /* 0x008fe2000c101904 */
[----:B------:R-:W-:Y:S05]  /*0190*/  EXIT ;  /* 0x000000000000794d */ /* 0x000fea0003800000 */
.L_x_1:
        /* <DEDUP_REMOVED lines=14> */
.L_x_18:


//--------------------- .text._Z10scanKernelPjiS_PVj --------------------------
	.section	.text._Z10scanKernelPjiS_PVj,"ax",@progbits
	.align	128
        .global         _Z10scanKernelPjiS_PVj
        .type           _Z10scanKernelPjiS_PVj,@function
        .size           _Z10scanKernelPjiS_PVj,(.L_x_19 - _Z10scanKernelPjiS_PVj)
        .other          _Z10scanKernelPjiS_PVj,@"STO_CUDA_ENTRY STV_DEFAULT"
_Z10scanKernelPjiS_PVj:
.text._Z10scanKernelPjiS_PVj:
[----:B------:R-:W-:Y:S01]  /*0000*/  LDC R1, c[0x0][0x37c] ;  /* 0x0000df00ff017b82 */ /* 0x000fe20000000800 */
[----:B------:R-:W0:Y:S01]  /*0010*/  S2R R4, SR_TID.X ;  /* 0x0000000000047919 */ /* 0x000e220000002100 */
[----:B------:R-:W1:Y:S01]  /*0020*/  LDCU.64 UR8, c[0x0][0x358] ;  /* 0x00006b00ff0877ac */ /* 0x000e620008000a00 */
[----:B------:R-:W-:Y:S01]  /*0030*/  BSSY.RECONVERGENT B0, `(.L_x_2) ;  /* 0x000000a000007945 */ /* 0x000fe20003800200 */
[----:B0-----:R-:W-:-:S13]  /*0040*/  ISETP.NE.AND P0, PT, R4, RZ, PT ;  /* 0x000000ff0400720c */ /* 0x001fda0003f05270 */
[----:B-1----:R-:W-:Y:S05]  /*0050*/  @P0 BRA `(.L_x_3) ;  /* 0x00000000001c0947 */ /* 0x002fea0003800000 */
[----:B------:R-:W0:Y:S01]  /*0060*/  LDC.64 R2, c[0x4][RZ] ;  /* 0x01000000ff027b82 */ /* 0x000e220000000a00 */
[----:B------:R-:W-:-:S05]  /*0070*/  IMAD.MOV.U32 R5, RZ, RZ, 0x1 ;  /* 0x00000001ff057424 */ /* 0x000fca00078e00ff */
[----:B0-----:R-:W2:Y:S02]  /*0080*/  ATOMG.E.ADD.STRONG.GPU PT, R2, desc[UR8][R2.64], R5 ;  /* 0x80000005020279a8 */ /* 0x001ea400081ef108 */
[----:B------:R-:W0:Y:S01]  /*0090*/  S2UR UR5, SR_CgaCtaId ;  /* 0x00000000000579c3 */ /* 0x000e220000008800 */
[----:B------:R-:W-:Y:S02]  /*00a0*/  UMOV UR4, 0x400 ;  /* 0x0000040000047882 */ /* 0x000fe40000000000 */
[----:B0-----:R-:W-:-:S09]  /*00b0*/  ULEA UR4, UR5, UR4, 0x18 ;  /* 0x0000000405047291 */ /* 0x001fd2000f8ec0ff */
[----:B--2---:R0:W-:Y:S03]  /*00c0*/  STS [UR4], R2 ;  /* 0x00000002ff007988 */ /* 0x0041e60008000804 */
.L_x_3:
[----:B------:R-:W-:Y:S05]  /*00d0*/  BSYNC.RECONVERGENT B0 ;  /* 0x0000000000007941 */ /* 0x000fea0003800200 */
.L_x_2:
[----:B------:R-:W1:Y:S08]  /*00e0*/  S2UR UR5, SR_CgaCtaId ;  /* 0x00000000000579c3 */ /* 0x000e700000008800 */
[----:B------:R-:W-:Y:S01]  /*00f0*/  BAR.SYNC.DEFER_BLOCKING 0x0 ;  /* 0x0000000000007b1d */ /* 0x000fe20000010000 */
[----:B------:R-:W-:Y:S02]  /*0100*/  HFMA2 R12, -RZ, RZ, 0, 0 ;  /* 0x00000000ff0c7431 */ /* 0x000fe400000001ff */
[----:B------:R-:W-:-:S03]  /*0110*/  IMAD.MOV.U32 R14, RZ, RZ, RZ ;  /* 0x000000ffff0e7224 */ /* 0x000fc600078e00ff */
[----:B------:R-:W-:Y:S01]  /*0120*/  UMOV UR4, 0x400 ;  /* 0x0000040000047882 */ /* 0x000fe20000000000 */
[----:B------:R-:W2:Y:S01]  /*0130*/  LDCU UR7, c[0x0][0x360] ;  /* 0x00006c00ff0777ac */ /* 0x000ea20008000800 */
[----:B------:R-:W3:Y:S01]  /*0140*/  LDCU UR10, c[0x0][0x388] ;  /* 0x00007100ff0a77ac */ /* 0x000ee20008000800 */
[----:B-1----:R-:W-:-:S09]  /*0150*/  ULEA UR6, UR5, UR4, 0x18 ;  /* 0x0000000405067291 */ /* 0x002fd2000f8ec0ff */
[----:B------:R-:W0:Y:S01]  /*0160*/  LDS R3, [UR6] ;  /* 0x00000006ff037984 */ /* 0x000e220008000800 */
[----:B--2---:R-:W-:-:S06]  /*0170*/  USHF.L.U32 UR6, UR7, 0x1, URZ ;  /* 0x0000000107067899 */ /* 0x004fcc00080006ff */
[----:B0-----:R-:W-:-:S04]  /*0180*/  IMAD R2, R3, UR6, R4 ;  /* 0x0000000603027c24 */ /* 0x001fc8000f8e0204 */
[C---:B------:R-:W-:Y:S01]  /*0190*/  VIADD R0, R2.reuse, UR7 ;  /* 0x0000000702007c36 */ /* 0x040fe20008000000 */
[----:B---3--:R-:W-:-:S04]  /*01a0*/  ISETP.GE.AND P0, PT, R2, UR10, PT ;  /* 0x0000000a02007c0c */ /* 0x008fc8000bf06270 */
[----:B------:R-:W-:Y:S02]  /*01b0*/  ISETP.LT.OR P0, PT, R2, 0x1, P0 ;  /* 0x000000010200780c */ /* 0x000fe40000701670 */
[----:B------:R-:W-:-:S11]  /*01c0*/  ISETP.GE.AND P1, PT, R0, UR10, PT ;  /* 0x0000000a00007c0c */ /* 0x000fd6000bf26270 */
[----:B------:R-:W0:Y:S01]  /*01d0*/  @!P0 LDC.64 R6, c[0x0][0x380] ;  /* 0x0000e000ff068b82 */ /* 0x000e220000000a00 */
[----:B------:R-:W-:-:S07]  /*01e0*/  @!P0 VIADD R3, R2, 0xffffffff ;  /* 0xffffffff02038836 */ /* 0x000fce0000000000 */
[----:B------:R-:W1:Y:S01]  /*01f0*/  @!P1 LDC.64 R8, c[0x0][0x380] ;  /* 0x0000e000ff089b82 */ /* 0x000e620000000a00 */
[----:B0-----:R-:W-:-:S05]  /*0200*/  @!P0 IMAD.WIDE.U32 R6, R3, 0x4, R6 ;  /* 0x0000000403068825 */ /* 0x001fca00078e0006 */
[----:B------:R0:W2:Y:S01]  /*0210*/  @!P0 LDG.E R12, desc[UR8][R6.64] ;  /* 0x00000008060c8981 */ /* 0x0000a2000c1e1900 */
[----:B-1----:R-:W-:-:S05]  /*0220*/  @!P1 IMAD.WIDE R8, R0, 0x4, R8 ;  /* 0x0000000400089825 */ /* 0x002fca00078e0208 */
[----:B------:R-:W3:Y:S01]  /*0230*/  @!P1 LDG.E R14, desc[UR8][R8.64+-0x4] ;  /* 0xfffffc08080e9981 */ /* 0x000ee2000c1e1900 */
[----:B------:R-:W-:-:S04]  /*0240*/  UIADD3 UR4, UPT, UPT, UR4, 0x10, URZ ;  /* 0x0000001004047890 */ /* 0x000fc8000fffe0ff */
[----:B------:R-:W-:Y:S01]  /*0250*/  ULEA UR4, UR5, UR4, 0x18 ;  /* 0x0000000405047291 */ /* 0x000fe2000f8ec0ff */
[----:B------:R-:W-:-:S05]  /*0260*/  IMAD.U32 R10, RZ, RZ, UR7 ;  /* 0x00000007ff0a7e24 */ /* 0x000fca000f8e00ff */
[----:B------:R-:W-:-:S05]  /*0270*/  LEA R5, R4, UR4, 0x2 ;  /* 0x0000000404057c11 */ /* 0x000fca000f8e10ff */
[----:B------:R-:W-:Y:S01]  /*0280*/  IMAD R3, R10, 0x4, R5 ;  /* 0x000000040a037824 */ /* 0x000fe200078e0205 */
[----:B------:R-:W-:Y:S02]  /*0290*/  MOV R11, 0x1 ;  /* 0x00000001000b7802 */ /* 0x000fe40000000f00 */
[----:B0-----:R-:W-:Y:S01]  /*02a0*/  LEA R6, R4, 0x2, 0x1 ;  /* 0x0000000204067811 */ /* 0x001fe200078e08ff */
[----:B--2---:R0:W-:Y:S04]  /*02b0*/  STS [R5], R12 ;  /* 0x0000000c05007388 */ /* 0x0041e80000000800 */
[----:B---3--:R0:W-:Y:S01]  /*02c0*/  STS [R3], R14 ;  /* 0x0000000e03007388 */ /* 0x0081e20000000800 */
[----:B------:R-:W-:Y:S06]  /*02d0*/  BAR.SYNC.DEFER_BLOCKING 0x0 ;  /* 0x0000000000007b1d */ /* 0x000fec0000010000 */
.L_x_4:
[----:B------:R-:W-:-:S04]  /*02e0*/  IMAD R8, R6, R11, RZ ;  /* 0x0000000b06087224 */ /* 0x000fc800078e02ff */
[----:B------:R-:W-:-:S05]  /*02f0*/  VIADD R7, R8, 0xffffffff ;  /* 0xffffffff08077836 */ /* 0x000fca0000000000 */
[----:B------:R-:W-:-:S13]  /*0300*/  ISETP.GE.U32.AND P0, PT, R7, UR6, PT ;  /* 0x0000000607007c0c */ /* 0x000fda000bf06070 */
[----:B------:R-:W-:-:S05]  /*0310*/  @!P0 IMAD.IADD R7, R8, 0x1, -R11 ;  /* 0x0000000108078824 */ /* 0x000fca00078e0a0b */
[----:B------:R-:W-:-:S05]  /*0320*/  @!P0 LEA R8, R7, UR4, 0x2 ;  /* 0x0000000407088c11 */ /* 0x000fca000f8e10ff */
[C---:B------:R-:W-:Y:S02]  /*0330*/  @!P0 IMAD R7, R11.reuse, 0x4, R8 ;  /* 0x000000040b078824 */ /* 0x040fe400078e0208 */
[----:B------:R-:W-:Y:S01]  /*0340*/  @!P0 LDS R8, [R8+-0x4] ;  /* 0xfffffc0008088984 */ /* 0x000fe20000000800 */
[----:B------:R-:W-:-:S03]  /*0350*/  IMAD.SHL.U32 R11, R11, 0x2, RZ ;  /* 0x000000020b0b7824 */ /* 0x000fc600078e00ff */
[----:B------:R-:W0:Y:S02]  /*0360*/  @!P0 LDS R9, [R7+-0x4] ;  /* 0xfffffc0007098984 */ /* 0x000e240000000800 */
[----:B0-----:R-:W-:-:S05]  /*0370*/  @!P0 IADD3 R12, PT, PT, R8, R9, RZ ;  /* 0x00000009080c8210 */ /* 0x001fca0007ffe0ff */
[----:B------:R1:W-:Y:S01]  /*0380*/  @!P0 STS [R7+-0x4], R12 ;  /* 0xfffffc0c07008388 */ /* 0x0003e20000000800 */
[----:B------:R-:W-:Y:S01]  /*0390*/  BAR.SYNC.DEFER_BLOCKING 0x0 ;  /* 0x0000000000007b1d */ /* 0x000fe20000010000 */
[----:B------:R-:W-:-:S13]  /*03a0*/  ISETP.GE.U32.AND P0, PT, R11, UR6, PT ;  /* 0x000000060b007c0c */ /* 0x000fda000bf06070 */
[----:B-1----:R-:W-:Y:S05]  /*03b0*/  @!P0 BRA `(.L_x_4) ;  /* 0xfffffffc00c88947 */ /* 0x002fea000383ffff */
[----:B------:R-:W-:-:S13]  /*03c0*/  ISETP.GE.U32.AND P0, PT, R10, 0x2, PT ;  /* 0x000000020a00780c */ /* 0x000fda0003f06070 */
[----:B------:R-:W-:Y:S05]  /*03d0*/  @!P0 BRA `(.L_x_5) ;  /* 0x0000000000388947 */ /* 0x000fea0003800000 */
.L_x_6:
[----:B------:R-:W-:-:S05]  /*03e0*/  SHF.R.U32.HI R11, RZ, 0x1, R10 ;  /* 0x00000001ff0b7819 */ /* 0x000fca000001160a */
[----:B------:R-:W-:-:S05]  /*03f0*/  IMAD R8, R6, R11, RZ ;  /* 0x0000000b06087224 */ /* 0x000fca00078e02ff */
[----:B------:R-:W-:-:S04]  /*0400*/  IADD3 R7, PT, PT, R8, -0x1, R11 ;  /* 0xffffffff08077810 */ /* 0x000fc80007ffe00b */
[----:B------:R-:W-:-:S13]  /*0410*/  ISETP.GE.U32.AND P0, PT, R7, UR6, PT ;  /* 0x0000000607007c0c */ /* 0x000fda000bf06070 */
[----:B------:R-:W-:-:S05]  /*0420*/  @!P0 LEA R7, R8, UR4, 0x2 ;  /* 0x0000000408078c11 */ /* 0x000fca000f8e10ff */
[----:B------:R-:W-:Y:S02]  /*0430*/  @!P0 IMAD R8, R11, 0x4, R7 ;  /* 0x000000040b088824 */ /* 0x000fe400078e0207 */
[----:B------:R-:W-:Y:S04]  /*0440*/  @!P0 LDS R7, [R7+-0x4] ;  /* 0xfffffc0007078984 */ /* 0x000fe80000000800 */
[----:B------:R-:W0:Y:S02]  /*0450*/  @!P0 LDS R12, [R8+-0x4] ;  /* 0xfffffc00080c8984 */ /* 0x000e240000000800 */
[----:B0-----:R-:W-:-:S05]  /*0460*/  @!P0 IADD3 R9, PT, PT, R7, R12, RZ ;  /* 0x0000000c07098210 */ /* 0x001fca0007ffe0ff */
[----:B------:R0:W-:Y:S01]  /*0470*/  @!P0 STS [R8+-0x4], R9 ;  /* 0xfffffc0908008388 */ /* 0x0001e20000000800 */
[----:B------:R-:W-:Y:S01]  /*0480*/  BAR.SYNC.DEFER_BLOCKING 0x0 ;  /* 0x0000000000007b1d */ /* 0x000fe20000010000 */
[----:B------:R-:W-:Y:S01]  /*0490*/  ISETP.GT.U32.AND P0, PT, R10, 0x3, PT ;  /* 0x000000030a00780c */ /* 0x000fe20003f04070 */
[----:B------:R-:W-:-:S12]  /*04a0*/  IMAD.MOV.U32 R10, RZ, RZ, R11 ;  /* 0x000000ffff0a7224 */ /* 0x000fd800078e000b */
[----:B0-----:R-:W-:Y:S05]  /*04b0*/  @P0 BRA `(.L_x_6) ;  /* 0xfffffffc00c80947 */ /* 0x001fea000383ffff */
.L_x_5:
[----:B------:R-:W0:Y:S01]  /*04c0*/  LDCU.64 UR10, c[0x0][0x398] ;  /* 0x00007300ff0a77ac */ /* 0x000e220008000a00 */
[----:B------:R-:W-:Y:S01]  /*04d0*/  BSSY.RECONVERGENT B0, `(.L_x_7) ;  /* 0x000000e000007945 */ /* 0x000fe20003800200 */
[----:B0-----:R-:W-:-:S04]  /*04e0*/  ISETP.NE.U32.AND P0, PT, RZ, UR10, PT ;  /* 0x0000000aff007c0c */ /* 0x001fc8000bf05070 */
[----:B------:R-:W-:-:S04]  /*04f0*/  ISETP.NE.AND.EX P0, PT, RZ, UR11, PT, P0 ;  /* 0x0000000bff007c0c */ /* 0x000fc8000bf05300 */
[----:B------:R-:W-:-:S13]  /*0500*/  ISETP.NE.OR P0, PT, R4, RZ, !P0 ;  /* 0x000000ff0400720c */ /* 0x000fda0004705670 */
[----:B------:R-:W-:Y:S05]  /*0510*/  @P0 BRA `(.L_x_8) ;  /* 0x0000000000240947 */ /* 0x000fea0003800000 */
[----:B------:R-:W0:Y:S01]  /*0520*/  S2UR UR6, SR_CgaCtaId ;  /* 0x00000000000679c3 */ /* 0x000e220000008800 */
[----:B------:R-:W-:-:S07]  /*0530*/  UMOV UR5, 0x400 ;  /* 0x0000040000057882 */ /* 0x000fce0000000000 */
[----:B------:R-:W1:Y:S01]  /*0540*/  LDC.64 R6, c[0x0][0x398] ;  /* 0x0000e600ff067b82 */ /* 0x000e620000000a00 */
[----:B0-----:R-:W-:Y:S02]  /*0550*/  ULEA UR5, UR6, UR5, 0x18 ;  /* 0x0000000506057291 */ /* 0x001fe4000f8ec0ff */
[----:B------:R-:W-:-:S07]  /*0560*/  ULEA UR6, UR7, UR4, 0x3 ;  /* 0x0000000407067291 */ /* 0x000fce000f8e18ff */
[----:B------:R-:W1:Y:S04]  /*0570*/  LDS R11, [UR5] ;  /* 0x00000005ff0b7984 */ /* 0x000e680008000800 */
[----:B------:R-:W0:Y:S01]  /*0580*/  LDS R9, [UR6+-0x4] ;  /* 0xfffffc06ff097984 */ /* 0x000e220008000800 */
[----:B-1----:R-:W-:-:S05]  /*0590*/  IMAD.WIDE R6, R11, 0x4, R6 ;  /* 0x000000040b067825 */ /* 0x002fca00078e0206 */
[----:B0-----:R0:W-:Y:S02]  /*05a0*/  STG.E.STRONG.SYS desc[UR8][R6.64], R9 ;  /* 0x0000000906007986 */ /* 0x0011e4000c115908 */
.L_x_8:
[----:B------:R-:W-:Y:S05]  /*05b0*/  BSYNC.RECONVERGENT B0 ;  /* 0x0000000000007941 */ /* 0x000fea0003800200 */
.L_x_7:
[----:B------:R-:W-:Y:S01]  /*05c0*/  BAR.SYNC.DEFER_BLOCKING 0x0 ;  /* 0x0000000000007b1d */ /* 0x000fe20000010000 */
[----:B------:R-:W-:-:S13]  /*05d0*/  ISETP.NE.AND P0, PT, R4, RZ, PT ;  /* 0x000000ff0400720c */ /* 0x000fda0003f05270 */
[----:B------:R-:W-:Y:S05]  /*05e0*/  @P0 BRA `(.L_x_9) ;  /* 0x00000000006c0947 */ /* 0x000fea0003800000 */
[----:B------:R-:W1:Y:S01]  /*05f0*/  S2UR UR5, SR_CgaCtaId ;  /* 0x00000000000579c3 */ /* 0x000e620000008800 */
[----:B------:R-:W-:Y:S02]  /*0600*/  UMOV UR4, 0x400 ;  /* 0x0000040000047882 */ /* 0x000fe40000000000 */
[----:B-1----:R-:W-:-:S09]  /*0610*/  ULEA UR4, UR5, UR4, 0x18 ;  /* 0x0000000405047291 */ /* 0x002fd2000f8ec0ff */
[----:B------:R-:W1:Y:S02]  /*0620*/  LDS R11, [UR4] ;  /* 0x00000004ff0b7984 */ /* 0x000e640008000800 */
[----:B-1----:R-:W-:-:S13]  /*0630*/  ISETP.GE.AND P0, PT, R11, 0x1, PT ;  /* 0x000000010b00780c */ /* 0x002fda0003f06270 */
[----:B------:R-:W-:Y:S05]  /*0640*/  @!P0 BRA `(.L_x_10) ;  /* 0x0000000000448947 */ /* 0x000fea0003800000 */
[----:B0-----:R-:W0:Y:S02]  /*0650*/  LDC.64 R6, c[0x4][0x8] ;  /* 0x01000200ff067b82 */ /* 0x001e240000000a00 */
.L_x_11:
[----:B0-----:R-:W2:Y:S01]  /*0660*/  LDG.E.STRONG.SYS R4, desc[UR8][R6.64] ;  /* 0x0000000806047981 */ /* 0x001ea2000c1f5900 */
[----:B------:R-:W-:Y:S05]  /*0670*/  YIELD ;  /* 0x0000000000007946 */ /* 0x000fea0003800000 */
[----:B--2---:R-:W-:-:S13]  /*0680*/  ISETP.GE.AND P0, PT, R4, R11, PT ;  /* 0x0000000b0400720c */ /* 0x004fda0003f06270 */
[----:B------:R-:W-:Y:S05]  /*0690*/  @!P0 BRA `(.L_x_11) ;  /* 0xfffffffc00f08947 */ /* 0x000fea000383ffff */
[----:B------:R-:W0:Y:S01]  /*06a0*/  LDC.64 R8, c[0x0][0x398] ;  /* 0x0000e600ff087b82 */ /* 0x000e220000000a00 */
[----:B------:R-:W-:-:S04]  /*06b0*/  VIADD R7, R11, 0xffffffff ;  /* 0xffffffff0b077836 */ /* 0x000fc80000000000 */
[----:B0-----:R-:W-:-:S04]  /*06c0*/  IMAD.WIDE.U32 R6, R7, 0x4, R8 ;  /* 0x0000000407067825 */ /* 0x001fc800078e0008 */
[----:B------:R-:W-:Y:S02]  /*06d0*/  IMAD.WIDE.U32 R8, R11, 0x4, R8 ;  /* 0x000000040b087825 */ /* 0x000fe400078e0008 */
[----:B------:R-:W2:Y:S04]  /*06e0*/  LDG.E.STRONG.SYS R6, desc[UR8][R6.64] ;  /* 0x0000000806067981 */ /* 0x000ea8000c1f5900 */
[----:B------:R-:W2:Y:S02]  /*06f0*/  LDG.E.STRONG.SYS R11, desc[UR8][R8.64] ;  /* 0x00000008080b7981 */ /* 0x000ea4000c1f5900 */
[----:B--2---:R-:W-:-:S05]  /*0700*/  IADD3 R11, PT, PT, R6, R11, RZ ;  /* 0x0000000b060b7210 */ /* 0x004fca0007ffe0ff */
[----:B------:R1:W-:Y:S01]  /*0710*/  STG.E.STRONG.SYS desc[UR8][R8.64], R11 ;  /* 0x0000000b08007986 */ /* 0x0003e2000c115908 */
[----:B------:R-:W-:Y:S06]  /*0720*/  MEMBAR.SC.GPU ;  /* 0x0000000000007992 */ /* 0x000fec0000002000 */
[----:B------:R-:W-:-:S00]  /*0730*/  ERRBAR ;  /* 0x00000000000079ab */ /* 0x000fc00000000000 */
[----:B------:R-:W-:Y:S06]  /*0740*/  CGAERRBAR ;  /* 0x00000000000075ab */ /* 0x000fec0000000000 */
[----:B------:R-:W-:Y:S01]  /*0750*/  CCTL.IVALL ;  /* 0x00000000ff00798f */ /* 0x000fe20002000000 */
.L_x_10:
[----:B0-----:R-:W0:Y:S02]  /*0760*/  LDC.64 R6, c[0x4][0x8] ;  /* 0x01000200ff067b82 */ /* 0x001e240000000a00 */
[----:B0-----:R-:W1:Y:S02]  /*0770*/  LDG.E.STRONG.SYS R4, desc[UR8][R6.64] ;  /* 0x0000000806047981 */ /* 0x001e64000c1f5900 */
[----:B-1----:R-:W-:-:S05]  /*0780*/  VIADD R9, R4, 0x1 ;  /* 0x0000000104097836 */ /* 0x002fca0000000000 */
[----:B------:R1:W-:Y:S02]  /*0790*/  STG.E.STRONG.SYS desc[UR8][R6.64], R9 ;  /* 0x0000000906007986 */ /* 0x0003e4000c115908 */
.L_x_9:
[----:B------:R-:W2:Y:S01]  /*07a0*/  LDC R13, c[0x0][0x388] ;  /* 0x0000e200ff0d7b82 */ /* 0x000ea20000000800 */
[----:B------:R-:W-:Y:S05]  /*07b0*/  WARPSYNC.ALL ;  /* 0x0000000000007948 */ /* 0x000fea0003800000 */
[----:B------:R-:W-:Y:S02]  /*07c0*/  BSSY.RECONVERGENT B0, `(.L_x_12) ;  /* 0x0000014000007945 */ /* 0x000fe40003800200 */
[----:B------:R-:W-:Y:S01]  /*07d0*/  BAR.SYNC.DEFER_BLOCKING 0x0 ;  /* 0x0000000000007b1d */ /* 0x000fe20000010000 */
[----:B--2---:R-:W-:-:S13]  /*07e0*/  ISETP.GE.AND P0, PT, R2, R13, PT ;  /* 0x0000000d0200720c */ /* 0x004fda0003f06270 */
[----:B------:R-:W-:Y:S05]  /*07f0*/  @P0 BRA `(.L_x_13) ;  /* 0x0000000000400947 */ /* 0x000fea0003800000 */
[----:B------:R-:W2:Y:S01]  /*0800*/  S2UR UR5, SR_CgaCtaId ;  /* 0x00000000000579c3 */ /* 0x000ea20000008800 */
[----:B------:R-:W-:Y:S01]  /*0810*/  UMOV UR4, 0x400 ;  /* 0x0000040000047882 */ /* 0x000fe20000000000 */
[----:B------:R-:W-:Y:S01]  /*0820*/  LDS R8, [R5] ;  /* 0x0000000005087984 */ /* 0x000fe20000000800 */
[----:B------:R-:W-:-:S05]  /*0830*/  IMAD.MOV.U32 R11, RZ, RZ, RZ ;  /* 0x000000ffff0b7224 */ /* 0x000fca00078e00ff */
[----:B01----:R-:W0:Y:S01]  /*0840*/  LDC.64 R6, c[0x0][0x390] ;  /* 0x0000e400ff067b82 */ /* 0x003e220000000a00 */
[----:B--2---:R-:W-:Y:S01]  /*0850*/  ULEA UR4, UR5, UR4, 0x18 ;  /* 0x0000000405047291 */ /* 0x004fe2000f8ec0ff */
[----:B0-----:R-:W-:-:S08]  /*0860*/  IMAD.WIDE R6, R2, 0x4, R6 ;  /* 0x0000000402067825 */ /* 0x001fd000078e0206 */
[----:B------:R-:W0:Y:S02]  /*0870*/  LDS R9, [UR4] ;  /* 0x00000004ff097984 */ /* 0x000e240008000800 */
[----:B0-----:R-:W-:-:S13]  /*0880*/  ISETP.GE.AND P0, PT, R9, 0x1, PT ;  /* 0x000000010900780c */ /* 0x001fda0003f06270 */
[----:B------:R-:W-:Y:S05]  /*0890*/  @!P0 BRA `(.L_x_14) ;  /* 0x0000000000108947 */ /* 0x000fea0003800000 */
[----:B------:R-:W0:Y:S01]  /*08a0*/  LDC.64 R4, c[0x0][0x398] ;  /* 0x0000e600ff047b82 */ /* 0x000e220000000a00 */
[----:B------:R-:W-:-:S05]  /*08b0*/  IADD3 R9, PT, PT, R9, -0x1, RZ ;  /* 0xffffffff09097810 */ /* 0x000fca0007ffe0ff */
[----:B0-----:R-:W-:-:S05]  /*08c0*/  IMAD.WIDE.U32 R4, R9, 0x4, R4 ;  /* 0x0000000409047825 */ /* 0x001fca00078e0004 */
[----:B------:R0:W5:Y:S02]  /*08d0*/  LDG.E.STRONG.SYS R11, desc[UR8][R4.64] ;  /* 0x00000008040b7981 */ /* 0x000164000c1f5900 */
.L_x_14:
[----:B-----5:R-:W-:-:S05]  /*08e0*/  IMAD.IADD R11, R8, 0x1, R11 ;  /* 0x00000001080b7824 */ /* 0x020fca00078e020b */
[----:B------:R2:W-:Y:S02]  /*08f0*/  STG.E desc[UR8][R6.64], R11 ;  /* 0x0000000b06007986 */ /* 0x0005e4000c101908 */
.L_x_13:
[----:B------:R-:W-:Y:S05]  /*0900*/  BSYNC.RECONVERGENT B0 ;  /* 0x0000000000007941 */ /* 0x000fea0003800200 */
.L_x_12:
[----:B------:R-:W-:-:S13]  /*0910*/  ISETP.GE.AND P0, PT, R0, R13, PT ;  /* 0x0000000d0000720c */ /* 0x000fda0003f06270 */
[----:B------:R-:W-:Y:S05]  /*0920*/  @P0 EXIT ;  /* 0x000000000000094d */ /* 0x000fea0003800000 */
[----:B------:R-:W3:Y:S01]  /*0930*/  S2UR UR5, SR_CgaCtaId ;  /* 0x00000000000579c3 */ /* 0x000ee20000008800 */
[----:B------:R-:W-:Y:S01]  /*0940*/  UMOV UR4, 0x400 ;  /* 0x0000040000047882 */ /* 0x000fe20000000000 */
[----:B012---:R-:W-:Y:S01]  /*0950*/  LDS R7, [R3] ;  /* 0x0000000003077984 */ /* 0x007fe20000000800 */
[----:B------:R-:W-:-:S05]  /*0960*/  IMAD.MOV.U32 R2, RZ, RZ, RZ ;  /* 0x000000ffff027224 */ /* 0x000fca00078e00ff */
[----:B------:R-:W0:Y:S01]  /*0970*/  LDC.64 R4, c[0x0][0x390] ;  /* 0x0000e400ff047b82 */ /* 0x000e220000000a00 */
[----:B---3--:R-:W-:Y:S01]  /*0980*/  ULEA UR4, UR5, UR4, 0x18 ;  /* 0x0000000405047291 */ /* 0x008fe2000f8ec0ff */
[----:B0-----:R-:W-:-:S08]  /*0990*/  IMAD.WIDE R4, R0, 0x4, R4 ;  /* 0x0000000400047825 */ /* 0x001fd000078e0204 */
[----:B------:R-:W0:Y:S02]  /*09a0*/  LDS R6, [UR4] ;  /* 0x00000004ff067984 */ /* 0x000e240008000800 */
[----:B0-----:R-:W-:-:S13]  /*09b0*/  ISETP.GE.AND P0, PT, R6, 0x1, PT ;  /* 0x000000010600780c */ /* 0x001fda0003f06270 */
[----:B------:R-:W-:Y:S05]  /*09c0*/  @!P0 BRA `(.L_x_15) ;  /* 0x0000000000108947 */ /* 0x000fea0003800000 */
[----:B------:R-:W0:Y:S01]  /*09d0*/  LDC.64 R2, c[0x0][0x398] ;  /* 0x0000e600ff027b82 */ /* 0x000e220000000a00 */
[----:B------:R-:W-:-:S05]  /*09e0*/  IADD3 R9, PT, PT, R6, -0x1, RZ ;  /* 0xffffffff06097810 */ /* 0x000fca0007ffe0ff */
[----:B0-----:R-:W-:-:S06]  /*09f0*/  IMAD.WIDE.U32 R2, R9, 0x4, R2 ;  /* 0x0000000409027825 */ /* 0x001fcc00078e0002 */
[----:B------:R0:W5:Y:S02]  /*0a00*/  LDG.E.STRONG.SYS R2, desc[UR8][R2.64] ;  /* 0x0000000802027981 */ /* 0x000164000c1f5900 */
.L_x_15:
[----:B0----5:R-:W-:-:S05]  /*0a10*/  IMAD.IADD R3, R7, 0x1, R2 ;  /* 0x0000000107037824 */ /* 0x021fca00078e0202 */
[----:B------:R-:W-:Y:S01]  /*0a20*/  STG.E desc[UR8][R4.64], R3 ;  /* 0x0000000304007986 */ /* 0x000fe2000c101908 */
[----:B------:R-:W-:Y:S05]  /*0a30*/  EXIT ;  /* 0x000000000000794d */ /* 0x000fea0003800000 */
.L_x_16:
        /* <DEDUP_REMOVED lines=12> */
.L_x_19:


//--------------------- .nv.shared._Z11extractBitsPjS_ii --------------------------
	.section	.nv.shared._Z11extractBitsPjS_ii,"aw",@nobits
	.sectionflags	@""
	.align	16
	.zero		1024


//--------------------- .nv.shared.reserved.0     --------------------------
	.section	.nv.shared.reserved.0,"aw",@nobits
	.weak		__nv_reservedSMEM_offset_0_alias
	.size		__nv_reservedSMEM_offset_0_alias, 0, 64
	.other		__nv_reservedSMEM_offset_0_alias,@"STO_CUDA_RESERVED_SHARED STV_DEFAULT"
__nv_reservedSMEM_offset_0_alias:
	.zero		0
	.zero		64


//--------------------- .nv.global                --------------------------
	.section	.nv.global,"aw",@nobits
	.align	4
.nv.global:
	.type		bCount,@object
	.size		bCount,(bCount1 - bCount)
bCount:
	.zero		4
	.type		bCount1,@object
	.size		bCount1,(.L_1 - bCount1)
bCount1:
	.zero		4
.L_1:


//--------------------- .nv.shared._Z11rankAndSwapPjS_S_S_ii --------------------------
	.section	.nv.shared._Z11rankAndSwapPjS_S_S_ii,"aw",@nobits
	.sectionflags	@""
	.align	16
	.zero		1024


//--------------------- .nv.shared._Z10scanKernelPjiS_PVj --------------------------
	.section	.nv.shared._Z10scanKernelPjiS_PVj,"aw",@nobits
	.sectionflags	@""
	.align	16
.nv.shared._Z10scanKernelPjiS_PVj:
	.zero		1040


//--------------------- .nv.constant0._Z11extractBitsPjS_ii --------------------------
	.section	.nv.constant0._Z11extractBitsPjS_ii,"a",@progbits
	.sectionflags	@""
	.align	4
.nv.constant0._Z11extractBitsPjS_ii:
	.zero		920


//--------------------- .nv.constant0._Z11rankAndSwapPjS_S_S_ii --------------------------
	.section	.nv.constant0._Z11rankAndSwapPjS_S_S_ii,"a",@progbits
	.sectionflags	@""
	.align	4
.nv.constant0._Z11rankAndSwapPjS_S_S_ii:
	.zero		936


//--------------------- .nv.constant0._Z10scanKernelPjiS_PVj --------------------------
	.section	.nv.constant0._Z10scanKernelPjiS_PVj,"a",@progbits
	.sectionflags	@""
	.align	4
.nv.constant0._Z10scanKernelPjiS_PVj:
	.zero		928


//--------------------- SYMBOLS --------------------------

	.type		.nv.reservedSmem.offset0,@object
	.size		.nv.reservedSmem.offset0,0x4
	.type		.nv.reservedSmem.cap,@object
	.size		.nv.reservedSmem.cap,0x4
